//
// Generated by NVIDIA NVVM Compiler
//
// Compiler Build ID: CL-36424714
// Cuda compilation tools, release 13.0, V13.0.88
// Based on NVVM 20.0.0
//

.version 9.0
.target sm_100
.address_size 64

	// .globl	_Z6reducePfS_i
.extern .shared .align 16 .b8 sdata[];

.visible .entry _Z6reducePfS_i(
	.param .u64 .ptr .align 1 _Z6reducePfS_i_param_0,
	.param .u64 .ptr .align 1 _Z6reducePfS_i_param_1,
	.param .u32 _Z6reducePfS_i_param_2
)
{
	.reg .pred 	%p<6>;
	.reg .b32 	%r<14>;
	.reg .b32 	%f<9>;
	.reg .b64 	%rd<9>;

	ld.param.u64 	%rd1, [_Z6reducePfS_i_param_0];
	ld.param.u64 	%rd2, [_Z6reducePfS_i_param_1];
	ld.param.u32 	%r8, [_Z6reducePfS_i_param_2];
	mov.u32 	%r1, %tid.x;
	mov.u32 	%r2, %ctaid.x;
	mov.u32 	%r13, %ntid.x;
	mad.lo.s32 	%r4, %r2, %r13, %r1;
	setp.ge.u32 	%p1, %r4, %r8;
	mov.f32 	%f8, 0f00000000;
	@%p1 bra 	$L__BB0_2;
	cvta.to.global.u64 	%rd3, %rd1;
	mul.wide.u32 	%rd4, %r4, 4;
	add.s64 	%rd5, %rd3, %rd4;
	ld.global.f32 	%f8, [%rd5];
$L__BB0_2:
	shl.b32 	%r9, %r1, 2;
	mov.u32 	%r10, sdata;
	add.s32 	%r5, %r10, %r9;
	st.shared.f32 	[%r5], %f8;
	bar.sync 	0;
	setp.lt.u32 	%p2, %r13, 2;
	@%p2 bra 	$L__BB0_6;
$L__BB0_3:
	shr.u32 	%r7, %r13, 1;
	setp.ge.u32 	%p3, %r1, %r7;
	@%p3 bra 	$L__BB0_5;
	shl.b32 	%r11, %r7, 2;
	add.s32 	%r12, %r5, %r11;
	ld.shared.f32 	%f4, [%r12];
	ld.shared.f32 	%f5, [%r5];
	add.f32 	%f6, %f4, %f5;
	st.shared.f32 	[%r5], %f6;
$L__BB0_5:
	bar.sync 	0;
	setp.gt.u32 	%p4, %r13, 3;
	mov.u32 	%r13, %r7;
	@%p4 bra 	$L__BB0_3;
$L__BB0_6:
	setp.ne.s32 	%p5, %r1, 0;
	@%p5 bra 	$L__BB0_8;
	ld.shared.f32 	%f7, [sdata];
	cvta.to.global.u64 	%rd6, %rd2;
	mul.wide.u32 	%rd7, %r2, 4;
	add.s64 	%rd8, %rd6, %rd7;
	st.global.f32 	[%rd8], %f7;
$L__BB0_8:
	ret;

}


// ===== COMPILED SASS (sm_100) =====

	.target	sm_100

	.elftype	@"ET_EXEC"


//--------------------- .note.nv.tkinfo           --------------------------
	.section	.note.nv.tkinfo,"",@"SHT_NOTE"
	.sectionflags	@"SHF_NOTE_NV_TKINFO"
	.tkinfo
        /*0018*/ 	.word	0x00000002
        /*0030*/ 	.string	""
        /*0030*/ 	.string	"ptxas"
        /*0030*/ 	.string	"Cuda compilation tools, release 13.0, V13.0.88"
        /*0030*/ 	.string	"Build cuda_13.0.r13.0/compiler.36424714_0"
        /*0030*/ 	.string	"-arch sm_100 -m 64 "



//--------------------- .note.nv.cuinfo           --------------------------
	.section	.note.nv.cuinfo,"",@"SHT_NOTE"
	.sectionflags	@"SHF_NOTE_NV_CUINFO"
        /*0018*/ 	.short	0x0002
        /*001a*/ 	.short	0x0064
        /*001c*/ 	.short	0x0082
	.zero		2


//--------------------- .nv.info                  --------------------------
	.section	.nv.info,"",@"SHT_CUDA_INFO"
	.align	4


	//----- nvinfo : EIATTR_REGCOUNT
	.align		4
        /*0000*/ 	.byte	0x04, 0x2f
        /*0002*/ 	.short	(.L_1 - .L_0)
	.align		4
.L_0:
        /*0004*/ 	.word	index@(_Z6reducePfS_i)
        /*0008*/ 	.word	0x0000000b


	//----- nvinfo : EIATTR_FRAME_SIZE
	.align		4
.L_1:
        /*000c*/ 	.byte	0x04, 0x11
        /*000e*/ 	.short	(.L_3 - .L_2)
	.align		4
.L_2:
        /*0010*/ 	.word	index@(_Z6reducePfS_i)
        /*0014*/ 	.word	0x00000000


	//----- nvinfo : EIATTR_MIN_STACK_SIZE
	.align		4
.L_3:
        /*0018*/ 	.byte	0x04, 0x12
        /*001a*/ 	.short	(.L_5 - .L_4)
	.align		4
.L_4:
        /*001c*/ 	.word	index@(_Z6reducePfS_i)
        /*0020*/ 	.word	0x00000000
.L_5:


//--------------------- .nv.compat                --------------------------
	.section	.nv.compat,"",@"SHT_CUDA_COMPAT_INFO"
	.align	4
        /*0000*/ 	.byte	0x02, 0x09, 0x00, 0x00, 0x02, 0x02, 0x01, 0x00, 0x02, 0x05, 0x05, 0x00, 0x03, 0x07, 0x01, 0x01
        /*0010*/ 	.byte	0x02, 0x03, 0x00, 0x00, 0x02, 0x06, 0x01, 0x00, 0x04, 0x0b, 0x08, 0x00, 0x09, 0x00, 0x00, 0x00
        /*0020*/ 	.byte	0x00, 0x00, 0x00, 0x00


//--------------------- .nv.info._Z6reducePfS_i   --------------------------
	.section	.nv.info._Z6reducePfS_i,"",@"SHT_CUDA_INFO"
	.sectionflags	@""
	.align	4


	//----- nvinfo : EIATTR_CUDA_API_VERSION
	.align		4
        /*0000*/ 	.byte	0x04, 0x37
        /*0002*/ 	.short	(.L_7 - .L_6)
.L_6:
        /*0004*/ 	.word	0x00000082


	//----- nvinfo : EIATTR_KPARAM_INFO
	.align		4
.L_7:
        /*0008*/ 	.byte	0x04, 0x17
        /*000a*/ 	.short	(.L_9 - .L_8)
.L_8:
        /*000c*/ 	.word	0x00000000
        /*0010*/ 	.short	0x0002
        /*0012*/ 	.short	0x0010
        /*0014*/ 	.byte	0x00, 0xf0, 0x11, 0x00


	//----- nvinfo : EIATTR_KPARAM_INFO
	.align		4
.L_9:
        /*0018*/ 	.byte	0x04, 0x17
        /*001a*/ 	.short	(.L_11 - .L_10)
.L_10:
        /*001c*/ 	.word	0x00000000
        /*0020*/ 	.short	0x0001
        /*0022*/ 	.short	0x0008
        /*0024*/ 	.byte	0x00, 0xf5, 0x21, 0x00


	//----- nvinfo : EIATTR_KPARAM_INFO
	.align		4
.L_11:
        /*0028*/ 	.byte	0x04, 0x17
        /*002a*/ 	.short	(.L_13 - .L_12)
.L_12:
        /*002c*/ 	.word	0x00000000
        /*0030*/ 	.short	0x0000
        /*0032*/ 	.short	0x0000
        /*0034*/ 	.byte	0x00, 0xf5, 0x21, 0x00


	//----- nvinfo : EIATTR_SPARSE_MMA_MASK
	.align		4
.L_13:
        /*0038*/ 	.byte	0x03, 0x50
        /*003a*/ 	.short	0x0000


	//----- nvinfo : EIATTR_MAXREG_COUNT
	.align		4
        /*003c*/ 	.byte	0x03, 0x1b
        /*003e*/ 	.short	0x00ff


	//----- nvinfo : EIATTR_NUM_BARRIERS
	.align		4
        /*0040*/ 	.byte	0x02, 0x4c
        /*0042*/ 	.byte	0x01
	.zero		1


	//----- nvinfo : EIATTR_MERCURY_ISA_VERSION
	.align		4
        /*0044*/ 	.byte	0x03, 0x5f
        /*0046*/ 	.short	0x0101


	//----- nvinfo : EIATTR_VRC_CTA_INIT_COUNT
	.align		4
        /*0048*/ 	.byte	0x02, 0x4a
	.zero		1
	.zero		1


	//----- nvinfo : EIATTR_EXIT_INSTR_OFFSETS
	.align		4
        /*004c*/ 	.byte	0x04, 0x1c
        /*004e*/ 	.short	(.L_15 - .L_14)


	//   ....[0]....
.L_14:
        /*0050*/ 	.word	0x00000210


	//   ....[1]....
        /*0054*/ 	.word	0x00000290


	//----- nvinfo : EIATTR_CBANK_PARAM_SIZE
	.align		4
.L_15:
        /*0058*/ 	.byte	0x03, 0x19
        /*005a*/ 	.short	0x0014


	//----- nvinfo : EIATTR_PARAM_CBANK
	.align		4
        /*005c*/ 	.byte	0x04, 0x0a
        /*005e*/ 	.short	(.L_17 - .L_16)
	.align		4
.L_16:
        /*0060*/ 	.word	index@(.nv.constant0._Z6reducePfS_i)
        /*0064*/ 	.short	0x0380
        /*0066*/ 	.short	0x0014


	//----- nvinfo : EIATTR_SW_WAR
	.align		4
.L_17:
        /*0068*/ 	.byte	0x04, 0x36
        /*006a*/ 	.short	(.L_19 - .L_18)
.L_18:
        /*006c*/ 	.word	0x00000008
.L_19:


//--------------------- .nv.callgraph             --------------------------
	.section	.nv.callgraph,"",@"SHT_CUDA_CALLGRAPH"
	.align	4
	.sectionentsize	8
	.align		4
        /*0000*/ 	.word	0x00000000
	.align		4
        /*0004*/ 	.word	0xffffffff
	.align		4
        /*0008*/ 	.word	0x00000000
	.align		4
        /*000c*/ 	.word	0xfffffffe
	.align		4
        /*0010*/ 	.word	0x00000000
	.align		4
        /*0014*/ 	.word	0xfffffffd
	.align		4
        /*0018*/ 	.word	0x00000000
	.align		4
        /*001c*/ 	.word	0xfffffffc


//--------------------- .text._Z6reducePfS_i      --------------------------
	.section	.text._Z6reducePfS_i,"ax",@progbits
	.align	128
        .global         _Z6reducePfS_i
        .type           _Z6reducePfS_i,@function
        .size           _Z6reducePfS_i,(.L_x_3 - _Z6reducePfS_i)
        .other          _Z6reducePfS_i,@"STO_CUDA_ENTRY STV_DEFAULT"
_Z6reducePfS_i:
.text._Z6reducePfS_i:
[----:B------:R-:W-:Y:S01]  /*0000*/  LDC R1, c[0x0][0x37c] ;  /* 0x0000df00ff017b82 */ /* 0x000fe20000000800 */
[----:B------:R-:W0:Y:S01]  /*0010*/  S2R R6, SR_TID.X ;  /* 0x0000000000067919 */ /* 0x000e220000002100 */
[----:B------:R-:W0:Y:S01]  /*0020*/  LDCU UR8, c[0x0][0x360] ;  /* 0x00006c00ff0877ac */ /* 0x000e220008000800 */
[----:B------:R-:W-:Y:S01]  /*0030*/  IMAD.MOV.U32 R4, RZ, RZ, RZ ;  /* 0x000000ffff047224 */ /* 0x000fe200078e00ff */
[----:B------:R-:W0:Y:S01]  /*0040*/  S2R R7, SR_CTAID.X ;  /* 0x0000000000077919 */ /* 0x000e220000002500 */
[----:B------:R-:W1:Y:S01]  /*0050*/  LDCU UR4, c[0x0][0x390] ;  /* 0x00007200ff0477ac */ /* 0x000e620008000800 */
[----:B------:R-:W2:Y:S01]  /*0060*/  LDCU.64 UR6, c[0x0][0x358] ;  /* 0x00006b00ff0677ac */ /* 0x000ea20008000a00 */
[----:B0-----:R-:W-:-:S05]  /*0070*/  IMAD R5, R7, UR8, R6 ;  /* 0x0000000807057c24 */ /* 0x001fca000f8e0206 */
[----:B-1----:R-:W-:-:S13]  /*0080*/  ISETP.GE.U32.AND P0, PT, R5, UR4, PT ;  /* 0x0000000405007c0c */ /* 0x002fda000bf06070 */
[----:B------:R-:W0:Y:S02]  /*0090*/  @!P0 LDC.64 R2, c[0x0][0x380] ;  /* 0x0000e000ff028b82 */ /* 0x000e240000000a00 */
[----:B0-----:R-:W-:-:S05]  /*00a0*/  @!P0 IMAD.WIDE.U32 R2, R5, 0x4, R2 ;  /* 0x0000000405028825 */ /* 0x001fca00078e0002 */
[----:B--2---:R-:W2:Y:S01]  /*00b0*/  @!P0 LDG.E R4, desc[UR6][R2.64] ;  /* 0x0000000602048981 */ /* 0x004ea2000c1e1900 */
[----:B------:R-:W0:Y:S01]  /*00c0*/  S2UR UR5, SR_CgaCtaId ;  /* 0x00000000000579c3 */ /* 0x000e220000008800 */
[----:B------:R-:W-:Y:S01]  /*00d0*/  IMAD.U32 R0, RZ, RZ, UR8 ;  /* 0x00000008ff007e24 */ /* 0x000fe2000f8e00ff */
[----:B------:R-:W-:Y:S01]  /*00e0*/  UMOV UR4, 0x400 ;  /* 0x0000040000047882 */ /* 0x000fe20000000000 */
[----:B------:R-:W-:-:S03]  /*00f0*/  ISETP.NE.AND P0, PT, R6, RZ, PT ;  /* 0x000000ff0600720c */ /* 0x000fc60003f05270 */
[----:B------:R-:W-:Y:S01]  /*0100*/  ISETP.GE.U32.AND P1, PT, R0, 0x2, PT ;  /* 0x000000020000780c */ /* 0x000fe20003f26070 */
[----:B0-----:R-:W-:-:S06]  /*0110*/  ULEA UR4, UR5, UR4, 0x18 ;  /* 0x0000000405047291 */ /* 0x001fcc000f8ec0ff */
[----:B------:R-:W-:-:S05]  /*0120*/  LEA R5, R6, UR4, 0x2 ;  /* 0x0000000406057c11 */ /* 0x000fca000f8e10ff */
[----:B--2---:R0:W-:Y:S01]  /*0130*/  STS [R5], R4 ;  /* 0x0000000405007388 */ /* 0x0041e20000000800 */
[----:B------:R-:W-:Y:S06]  /*0140*/  BAR.SYNC.DEFER_BLOCKING 0x0 ;  /* 0x0000000000007b1d */ /* 0x000fec0000010000 */
[----:B------:R-:W-:Y:S05]  /*0150*/  @!P1 BRA `(.L_x_0) ;  /* 0x00000000002c9947 */ /* 0x000fea0003800000 */
.L_x_1:
[----:B------:R-:W-:-:S04]  /*0160*/  SHF.R.U32.HI R8, RZ, 0x1, R0 ;  /* 0x00000001ff087819 */ /* 0x000fc80000011600 */
[----:B------:R-:W-:-:S13]  /*0170*/  ISETP.GE.U32.AND P1, PT, R6, R8, PT ;  /* 0x000000080600720c */ /* 0x000fda0003f26070 */
[----:B------:R-:W-:Y:S01]  /*0180*/  @!P1 LEA R2, R8, R5, 0x2 ;  /* 0x0000000508029211 */ /* 0x000fe200078e10ff */
[----:B------:R-:W-:Y:S05]  /*0190*/  @!P1 LDS R3, [R5] ;  /* 0x0000000005039984 */ /* 0x000fea0000000800 */
[----:B------:R-:W0:Y:S02]  /*01a0*/  @!P1 LDS R2, [R2] ;  /* 0x0000000002029984 */ /* 0x000e240000000800 */
[----:B0-----:R-:W-:-:S05]  /*01b0*/  @!P1 FADD R4, R2, R3 ;  /* 0x0000000302049221 */ /* 0x001fca0000000000 */
[----:B------:R1:W-:Y:S01]  /*01c0*/  @!P1 STS [R5], R4 ;  /* 0x0000000405009388 */ /* 0x0003e20000000800 */
[----:B------:R-:W-:Y:S01]  /*01d0*/  BAR.SYNC.DEFER_BLOCKING 0x0 ;  /* 0x0000000000007b1d */ /* 0x000fe20000010000 */
[----:B------:R-:W-:Y:S01]  /*01e0*/  ISETP.GT.U32.AND P1, PT, R0, 0x3, PT ;  /* 0x000000030000780c */ /* 0x000fe20003f24070 */
[----:B------:R-:W-:-:S12]  /*01f0*/  IMAD.MOV.U32 R0, RZ, RZ, R8 ;  /* 0x000000ffff007224 */ /* 0x000fd800078e0008 */
[----:B-1----:R-:W-:Y:S05]  /*0200*/  @P1 BRA `(.L_x_1) ;  /* 0xfffffffc00d41947 */ /* 0x002fea000383ffff */
.L_x_0:
[----:B------:R-:W-:Y:S05]  /*0210*/  @P0 EXIT ;  /* 0x000000000000094d */ /* 0x000fea0003800000 */
[----:B------:R-:W1:Y:S01]  /*0220*/  S2UR UR5, SR_CgaCtaId ;  /* 0x00000000000579c3 */ /* 0x000e620000008800 */
[----:B------:R-:W-:-:S07]  /*0230*/  UMOV UR4, 0x400 ;  /* 0x0000040000047882 */ /* 0x000fce0000000000 */
[----:B------:R-:W2:Y:S01]  /*0240*/  LDC.64 R2, c[0x0][0x388] ;  /* 0x0000e200ff027b82 */ /* 0x000ea20000000a00 */
[----:B-1----:R-:W-:Y:S01]  /*0250*/  ULEA UR4, UR5, UR4, 0x18 ;  /* 0x0000000405047291 */ /* 0x002fe2000f8ec0ff */
[----:B--2---:R-:W-:-:S08]  /*0260*/  IMAD.WIDE.U32 R2, R7, 0x4, R2 ;  /* 0x0000000407027825 */ /* 0x004fd000078e0002 */
[----:B0-----:R-:W0:Y:S04]  /*0270*/  LDS R5, [UR4] ;  /* 0x00000004ff057984 */ /* 0x001e280008000800 */
[----:B0-----:R-:W-:Y:S01]  /*0280*/  STG.E desc[UR6][R2.64], R5 ;  /* 0x0000000502007986 */ /* 0x001fe2000c101906 */
[----:B------:R-:W-:Y:S05]  /*0290*/  EXIT ;  /* 0x000000000000794d */ /* 0x000fea0003800000 */
.L_x_2:
[----:B------:R-:W-:-:S00]  /*02a0*/  BRA `(.L_x_2) ;  /* 0xfffffffc00fc7947 */ /* 0x000fc0000383ffff */
[----:B------:R-:W-:-:S00]  /*02b0*/  NOP ;  /* 0x0000000000007918 */ /* 0x000fc00000000000 */
        /* <DEDUP_REMOVED lines=12> */
.L_x_3:


//--------------------- .nv.shared._Z6reducePfS_i --------------------------
	.section	.nv.shared._Z6reducePfS_i,"aw",@nobits
	.sectionflags	@""
	.align	16
	.zero		1024


//--------------------- .nv.shared.reserved.0     --------------------------
	.section	.nv.shared.reserved.0,"aw",@nobits
	.weak		__nv_reservedSMEM_offset_0_alias
	.size		__nv_reservedSMEM_offset_0_alias, 0, 64
	.other		__nv_reservedSMEM_offset_0_alias,@"STO_CUDA_RESERVED_SHARED STV_DEFAULT"
__nv_reservedSMEM_offset_0_alias:
	.zero		0
	.zero		64


//--------------------- .nv.constant0._Z6reducePfS_i --------------------------
	.section	.nv.constant0._Z6reducePfS_i,"a",@progbits
	.sectionflags	@""
	.align	4
.nv.constant0._Z6reducePfS_i:
	.zero		916


//--------------------- SYMBOLS --------------------------

	.type		.nv.reservedSmem.offset0,@object
	.size		.nv.reservedSmem.offset0,0x4
	.type		.nv.reservedSmem.cap,@object
	.size		.nv.reservedSmem.cap,0x4
